//
// Generated by NVIDIA NVVM Compiler
//
// Compiler Build ID: CL-36424714
// Cuda compilation tools, release 13.0, V13.0.88
// Based on NVVM 20.0.0
//

.version 9.0
.target sm_100
.address_size 64

	// .globl	backprop2

.visible .entry backprop2(
	.param .u64 .ptr .align 1 backprop2_param_0,
	.param .u32 backprop2_param_1,
	.param .u64 .ptr .align 1 backprop2_param_2,
	.param .u32 backprop2_param_3,
	.param .u64 .ptr .align 1 backprop2_param_4,
	.param .u64 .ptr .align 1 backprop2_param_5
)
{
	.reg .pred 	%p<2>;
	.reg .b32 	%r<15>;
	.reg .b32 	%f<17>;
	.reg .b64 	%rd<19>;
	.reg .b64 	%fd<25>;

	ld.param.u64 	%rd4, [backprop2_param_0];
	ld.param.u32 	%r2, [backprop2_param_1];
	ld.param.u64 	%rd5, [backprop2_param_2];
	ld.param.u64 	%rd6, [backprop2_param_4];
	ld.param.u64 	%rd7, [backprop2_param_5];
	cvta.to.global.u64 	%rd1, %rd6;
	cvta.to.global.u64 	%rd2, %rd7;
	cvta.to.global.u64 	%rd8, %rd5;
	cvta.to.global.u64 	%rd9, %rd4;
	mov.u32 	%r3, %ctaid.y;
	mov.u32 	%r1, %tid.x;
	mov.u32 	%r4, %tid.y;
	mad.lo.s32 	%r5, %r3, %r2, %r3;
	shl.b32 	%r6, %r5, 4;
	mad.lo.s32 	%r7, %r4, %r2, %r4;
	add.s32 	%r8, %r1, %r2;
	add.s32 	%r9, %r8, %r7;
	add.s32 	%r10, %r9, %r6;
	add.s32 	%r11, %r10, 2;
	shl.b32 	%r12, %r3, 4;
	mul.wide.u32 	%rd10, %r1, 4;
	add.s64 	%rd3, %rd9, %rd10;
	ld.global.f32 	%f1, [%rd3+4];
	cvt.f64.f32 	%fd1, %f1;
	mul.f64 	%fd2, %fd1, 0d3FD3333333333333;
	add.s32 	%r13, %r4, %r12;
	mul.wide.u32 	%rd11, %r13, 4;
	add.s64 	%rd12, %rd8, %rd11;
	ld.global.f32 	%f2, [%rd12+4];
	cvt.f64.f32 	%fd3, %f2;
	mul.wide.s32 	%rd13, %r11, 4;
	add.s64 	%rd14, %rd2, %rd13;
	ld.global.f32 	%f3, [%rd14];
	cvt.f64.f32 	%fd4, %f3;
	mul.f64 	%fd5, %fd4, 0d3FD3333333333333;
	fma.rn.f64 	%fd6, %fd2, %fd3, %fd5;
	add.s64 	%rd15, %rd1, %rd13;
	ld.global.f32 	%f4, [%rd15];
	cvt.f64.f32 	%fd7, %f4;
	add.f64 	%fd8, %fd6, %fd7;
	cvt.rn.f32.f64 	%f5, %fd8;
	st.global.f32 	[%rd15], %f5;
	ld.global.f32 	%f6, [%rd3+4];
	cvt.f64.f32 	%fd9, %f6;
	mul.f64 	%fd10, %fd9, 0d3FD3333333333333;
	ld.global.f32 	%f7, [%rd12+4];
	cvt.f64.f32 	%fd11, %f7;
	ld.global.f32 	%f8, [%rd14];
	cvt.f64.f32 	%fd12, %f8;
	mul.f64 	%fd13, %fd12, 0d3FD3333333333333;
	fma.rn.f64 	%fd14, %fd10, %fd11, %fd13;
	cvt.rn.f32.f64 	%f9, %fd14;
	st.global.f32 	[%rd14], %f9;
	bar.sync 	0;
	or.b32  	%r14, %r4, %r3;
	setp.ne.s32 	%p1, %r14, 0;
	@%p1 bra 	$L__BB0_2;
	ld.global.f32 	%f10, [%rd3+4];
	cvt.f64.f32 	%fd15, %f10;
	add.s64 	%rd17, %rd2, %rd10;
	ld.global.f32 	%f11, [%rd17+4];
	cvt.f64.f32 	%fd16, %f11;
	mul.f64 	%fd17, %fd16, 0d3FD3333333333333;
	fma.rn.f64 	%fd18, %fd15, 0d3FD3333333333333, %fd17;
	add.s64 	%rd18, %rd1, %rd10;
	ld.global.f32 	%f12, [%rd18+4];
	cvt.f64.f32 	%fd19, %f12;
	add.f64 	%fd20, %fd18, %fd19;
	cvt.rn.f32.f64 	%f13, %fd20;
	st.global.f32 	[%rd18+4], %f13;
	ld.global.f32 	%f14, [%rd3+4];
	cvt.f64.f32 	%fd21, %f14;
	ld.global.f32 	%f15, [%rd17+4];
	cvt.f64.f32 	%fd22, %f15;
	mul.f64 	%fd23, %fd22, 0d3FD3333333333333;
	fma.rn.f64 	%fd24, %fd21, 0d3FD3333333333333, %fd23;
	cvt.rn.f32.f64 	%f16, %fd24;
	st.global.f32 	[%rd17+4], %f16;
$L__BB0_2:
	ret;

}


// ===== COMPILED SASS (sm_100) =====

	.target	sm_100

	.elftype	@"ET_EXEC"


//--------------------- .note.nv.tkinfo           --------------------------
	.section	.note.nv.tkinfo,"",@"SHT_NOTE"
	.sectionflags	@"SHF_NOTE_NV_TKINFO"
	.tkinfo
        /*0018*/ 	.word	0x00000002
        /*0030*/ 	.string	""
        /*0030*/ 	.string	"ptxas"
        /*0030*/ 	.string	"Cuda compilation tools, release 13.0, V13.0.88"
        /*0030*/ 	.string	"Build cuda_13.0.r13.0/compiler.36424714_0"
        /*0030*/ 	.string	"-arch sm_100 -m 64 "



//--------------------- .note.nv.cuinfo           --------------------------
	.section	.note.nv.cuinfo,"",@"SHT_NOTE"
	.sectionflags	@"SHF_NOTE_NV_CUINFO"
        /*0018*/ 	.short	0x0002
        /*001a*/ 	.short	0x0064
        /*001c*/ 	.short	0x0082
	.zero		2


//--------------------- .nv.info                  --------------------------
	.section	.nv.info,"",@"SHT_CUDA_INFO"
	.align	4


	//----- nvinfo : EIATTR_REGCOUNT
	.align		4
        /*0000*/ 	.byte	0x04, 0x2f
        /*0002*/ 	.short	(.L_1 - .L_0)
	.align		4
.L_0:
        /*0004*/ 	.word	index@(backprop2)
        /*0008*/ 	.word	0x0000001e


	//----- nvinfo : EIATTR_FRAME_SIZE
	.align		4
.L_1:
        /*000c*/ 	.byte	0x04, 0x11
        /*000e*/ 	.short	(.L_3 - .L_2)
	.align		4
.L_2:
        /*0010*/ 	.word	index@(backprop2)
        /*0014*/ 	.word	0x00000000


	//----- nvinfo : EIATTR_MIN_STACK_SIZE
	.align		4
.L_3:
        /*0018*/ 	.byte	0x04, 0x12
        /*001a*/ 	.short	(.L_5 - .L_4)
	.align		4
.L_4:
        /*001c*/ 	.word	index@(backprop2)
        /*0020*/ 	.word	0x00000000
.L_5:


//--------------------- .nv.compat                --------------------------
	.section	.nv.compat,"",@"SHT_CUDA_COMPAT_INFO"
	.align	4
        /*0000*/ 	.byte	0x02, 0x09, 0x00, 0x00, 0x02, 0x02, 0x01, 0x00, 0x02, 0x05, 0x05, 0x00, 0x03, 0x07, 0x01, 0x01
        /*0010*/ 	.byte	0x02, 0x03, 0x00, 0x00, 0x02, 0x06, 0x01, 0x00, 0x04, 0x0b, 0x08, 0x00, 0x01, 0x00, 0x00, 0x00
        /*0020*/ 	.byte	0x00, 0x00, 0x00, 0x00


//--------------------- .nv.info.backprop2        --------------------------
	.section	.nv.info.backprop2,"",@"SHT_CUDA_INFO"
	.sectionflags	@""
	.align	4


	//----- nvinfo : EIATTR_CUDA_API_VERSION
	.align		4
        /*0000*/ 	.byte	0x04, 0x37
        /*0002*/ 	.short	(.L_7 - .L_6)
.L_6:
        /*0004*/ 	.word	0x00000082


	//----- nvinfo : EIATTR_KPARAM_INFO
	.align		4
.L_7:
        /*0008*/ 	.byte	0x04, 0x17
        /*000a*/ 	.short	(.L_9 - .L_8)
.L_8:
        /*000c*/ 	.word	0x00000000
        /*0010*/ 	.short	0x0005
        /*0012*/ 	.short	0x0028
        /*0014*/ 	.byte	0x00, 0xf5, 0x21, 0x00


	//----- nvinfo : EIATTR_KPARAM_INFO
	.align		4
.L_9:
        /*0018*/ 	.byte	0x04, 0x17
        /*001a*/ 	.short	(.L_11 - .L_10)
.L_10:
        /*001c*/ 	.word	0x00000000
        /*0020*/ 	.short	0x0004
        /*0022*/ 	.short	0x0020
        /*0024*/ 	.byte	0x00, 0xf5, 0x21, 0x00


	//----- nvinfo : EIATTR_KPARAM_INFO
	.align		4
.L_11:
        /*0028*/ 	.byte	0x04, 0x17
        /*002a*/ 	.short	(.L_13 - .L_12)
.L_12:
        /*002c*/ 	.word	0x00000000
        /*0030*/ 	.short	0x0003
        /*0032*/ 	.short	0x0018
        /*0034*/ 	.byte	0x00, 0xf0, 0x11, 0x00


	//----- nvinfo : EIATTR_KPARAM_INFO
	.align		4
.L_13:
        /*0038*/ 	.byte	0x04, 0x17
        /*003a*/ 	.short	(.L_15 - .L_14)
.L_14:
        /*003c*/ 	.word	0x00000000
        /*0040*/ 	.short	0x0002
        /*0042*/ 	.short	0x0010
        /*0044*/ 	.byte	0x00, 0xf5, 0x21, 0x00


	//----- nvinfo : EIATTR_KPARAM_INFO
	.align		4
.L_15:
        /*0048*/ 	.byte	0x04, 0x17
        /*004a*/ 	.short	(.L_17 - .L_16)
.L_16:
        /*004c*/ 	.word	0x00000000
        /*0050*/ 	.short	0x0001
        /*0052*/ 	.short	0x0008
        /*0054*/ 	.byte	0x00, 0xf0, 0x11, 0x00


	//----- nvinfo : EIATTR_KPARAM_INFO
	.align		4
.L_17:
        /*0058*/ 	.byte	0x04, 0x17
        /*005a*/ 	.short	(.L_19 - .L_18)
.L_18:
        /*005c*/ 	.word	0x00000000
        /*0060*/ 	.short	0x0000
        /*0062*/ 	.short	0x0000
        /*0064*/ 	.byte	0x00, 0xf5, 0x21, 0x00


	//----- nvinfo : EIATTR_SPARSE_MMA_MASK
	.align		4
.L_19:
        /*0068*/ 	.byte	0x03, 0x50
        /*006a*/ 	.short	0x0000


	//----- nvinfo : EIATTR_MAXREG_COUNT
	.align		4
        /*006c*/ 	.byte	0x03, 0x1b
        /*006e*/ 	.short	0x00ff


	//----- nvinfo : EIATTR_NUM_BARRIERS
	.align		4
        /*0070*/ 	.byte	0x02, 0x4c
        /*0072*/ 	.byte	0x01
	.zero		1


	//----- nvinfo : EIATTR_MERCURY_ISA_VERSION
	.align		4
        /*0074*/ 	.byte	0x03, 0x5f
        /*0076*/ 	.short	0x0101


	//----- nvinfo : EIATTR_VRC_CTA_INIT_COUNT
	.align		4
        /*0078*/ 	.byte	0x02, 0x4a
	.zero		1
	.zero		1


	//----- nvinfo : EIATTR_EXIT_INSTR_OFFSETS
	.align		4
        /*007c*/ 	.byte	0x04, 0x1c
        /*007e*/ 	.short	(.L_21 - .L_20)


	//   ....[0]....
.L_20:
        /*0080*/ 	.word	0x00000310


	//   ....[1]....
        /*0084*/ 	.word	0x00000470


	//----- nvinfo : EIATTR_CBANK_PARAM_SIZE
	.align		4
.L_21:
        /*0088*/ 	.byte	0x03, 0x19
        /*008a*/ 	.short	0x0030


	//----- nvinfo : EIATTR_PARAM_CBANK
	.align		4
        /*008c*/ 	.byte	0x04, 0x0a
        /*008e*/ 	.short	(.L_23 - .L_22)
	.align		4
.L_22:
        /*0090*/ 	.word	index@(.nv.constant0.backprop2)
        /*0094*/ 	.short	0x0380
        /*0096*/ 	.short	0x0030


	//----- nvinfo : EIATTR_SW_WAR
	.align		4
.L_23:
        /*0098*/ 	.byte	0x04, 0x36
        /*009a*/ 	.short	(.L_25 - .L_24)
.L_24:
        /*009c*/ 	.word	0x00000008
.L_25:


//--------------------- .nv.callgraph             --------------------------
	.section	.nv.callgraph,"",@"SHT_CUDA_CALLGRAPH"
	.align	4
	.sectionentsize	8
	.align		4
        /*0000*/ 	.word	0x00000000
	.align		4
        /*0004*/ 	.word	0xffffffff
	.align		4
        /*0008*/ 	.word	0x00000000
	.align		4
        /*000c*/ 	.word	0xfffffffe
	.align		4
        /*0010*/ 	.word	0x00000000
	.align		4
        /*0014*/ 	.word	0xfffffffd
	.align		4
        /*0018*/ 	.word	0x00000000
	.align		4
        /*001c*/ 	.word	0xfffffffc


//--------------------- .text.backprop2           --------------------------
	.section	.text.backprop2,"ax",@progbits
	.align	128
        .global         backprop2
        .type           backprop2,@function
        .size           backprop2,(.L_x_1 - backprop2)
        .other          backprop2,@"STO_CUDA_ENTRY STV_DEFAULT"
backprop2:
.text.backprop2:
[----:B------:R-:W-:Y:S01]  /*0000*/  LDC R1, c[0x0][0x37c] ;  /* 0x0000df00ff017b82 */ /* 0x000fe20000000800 */
[----:B------:R-:W0:Y:S07]  /*0010*/  S2R R17, SR_TID.Y ;  /* 0x0000000000117919 */ /* 0x000e2e0000002200 */
[----:B------:R-:W0:Y:S01]  /*0020*/  LDC R3, c[0x0][0x388] ;  /* 0x0000e200ff037b82 */ /* 0x000e220000000800 */
[----:B------:R-:W1:Y:S01]  /*0030*/  LDCU.64 UR4, c[0x0][0x358] ;  /* 0x00006b00ff0477ac */ /* 0x000e620008000a00 */
[----:B------:R-:W2:Y:S01]  /*0040*/  S2R R0, SR_CTAID.Y ;  /* 0x0000000000007919 */ /* 0x000ea20000002600 */
[----:B------:R-:W3:Y:S05]  /*0050*/  S2R R11, SR_TID.X ;  /* 0x00000000000b7919 */ /* 0x000eea0000002100 */
[----:B------:R-:W4:Y:S08]  /*0060*/  LDC.64 R4, c[0x0][0x380] ;  /* 0x0000e000ff047b82 */ /* 0x000f300000000a00 */
[----:B------:R-:W5:Y:S08]  /*0070*/  LDC.64 R6, c[0x0][0x3a8] ;  /* 0x0000ea00ff067b82 */ /* 0x000f700000000a00 */
[----:B------:R-:W5:Y:S01]  /*0080*/  LDC.64 R12, c[0x0][0x390] ;  /* 0x0000e400ff0c7b82 */ /* 0x000f620000000a00 */
[----:B0-----:R-:W-:-:S02]  /*0090*/  IMAD R8, R17, R3, R17 ;  /* 0x0000000311087224 */ /* 0x001fc400078e0211 */
[C---:B--2---:R-:W-:Y:S01]  /*00a0*/  IMAD R2, R0.reuse, R3, R0 ;  /* 0x0000000300027224 */ /* 0x044fe200078e0200 */
[----:B------:R-:W-:Y:S02]  /*00b0*/  LEA R19, R0, R17, 0x4 ;  /* 0x0000001100137211 */ /* 0x000fe400078e20ff */
[----:B---3--:R-:W-:Y:S01]  /*00c0*/  IADD3 R3, PT, PT, R8, R3, R11 ;  /* 0x0000000308037210 */ /* 0x008fe20007ffe00b */
[----:B----4-:R-:W-:-:S03]  /*00d0*/  IMAD.WIDE.U32 R4, R11, 0x4, R4 ;  /* 0x000000040b047825 */ /* 0x010fc600078e0004 */
[----:B------:R-:W-:Y:S02]  /*00e0*/  LEA R8, R2, R3, 0x4 ;  /* 0x0000000302087211 */ /* 0x000fe400078e20ff */
[----:B------:R-:W0:Y:S01]  /*00f0*/  LDC.64 R2, c[0x0][0x3a0] ;  /* 0x0000e800ff027b82 */ /* 0x000e220000000a00 */
[----:B-1----:R-:W2:Y:S01]  /*0100*/  LDG.E R10, desc[UR4][R4.64+0x4] ;  /* 0x00000404040a7981 */ /* 0x002ea2000c1e1900 */
[----:B------:R-:W-:-:S05]  /*0110*/  IADD3 R15, PT, PT, R8, 0x2, RZ ;  /* 0x00000002080f7810 */ /* 0x000fca0007ffe0ff */
[----:B-----5:R-:W-:-:S05]  /*0120*/  IMAD.WIDE R8, R15, 0x4, R6 ;  /* 0x000000040f087825 */ /* 0x020fca00078e0206 */
[----:B------:R-:W3:Y:S01]  /*0130*/  LDG.E R26, desc[UR4][R8.64] ;  /* 0x00000004081a7981 */ /* 0x000ee2000c1e1900 */
[----:B------:R-:W-:-:S05]  /*0140*/  IMAD.WIDE.U32 R12, R19, 0x4, R12 ;  /* 0x00000004130c7825 */ /* 0x000fca00078e000c */
[----:B------:R-:W4:Y:S01]  /*0150*/  LDG.E R16, desc[UR4][R12.64+0x4] ;  /* 0x000004040c107981 */ /* 0x000f22000c1e1900 */
[----:B0-----:R-:W-:-:S05]  /*0160*/  IMAD.WIDE R14, R15, 0x4, R2 ;  /* 0x000000040f0e7825 */ /* 0x001fca00078e0202 */
[----:B------:R-:W5:Y:S01]  /*0170*/  LDG.E R27, desc[UR4][R14.64] ;  /* 0x000000040e1b7981 */ /* 0x000f62000c1e1900 */
[----:B------:R-:W-:Y:S01]  /*0180*/  UMOV UR6, 0x33333333 ;  /* 0x3333333300067882 */ /* 0x000fe20000000000 */
[----:B------:R-:W-:Y:S01]  /*0190*/  UMOV UR7, 0x3fd33333 ;  /* 0x3fd3333300077882 */ /* 0x000fe20000000000 */
[----:B--2---:R-:W0:Y:S08]  /*01a0*/  F2F.F64.F32 R20, R10 ;  /* 0x0000000a00147310 */ /* 0x004e300000201800 */
[----:B---3--:R-:W1:Y:S08]  /*01b0*/  F2F.F64.F32 R22, R26 ;  /* 0x0000001a00167310 */ /* 0x008e700000201800 */
[----:B----4-:R-:W2:Y:S01]  /*01c0*/  F2F.F64.F32 R18, R16 ;  /* 0x0000001000127310 */ /* 0x010ea20000201800 */
[----:B0-----:R-:W-:-:S02]  /*01d0*/  DMUL R20, R20, UR6 ;  /* 0x0000000614147c28 */ /* 0x001fc40008000000 */
[----:B-1----:R-:W-:-:S05]  /*01e0*/  DMUL R22, R22, UR6 ;  /* 0x0000000616167c28 */ /* 0x002fca0008000000 */
[----:B-----5:R-:W0:Y:S03]  /*01f0*/  F2F.F64.F32 R24, R27 ;  /* 0x0000001b00187310 */ /* 0x020e260000201800 */
[----:B--2---:R-:W-:-:S08]  /*0200*/  DFMA R18, R20, R18, R22 ;  /* 0x000000121412722b */ /* 0x004fd00000000016 */
[----:B0-----:R-:W-:-:S10]  /*0210*/  DADD R18, R18, R24 ;  /* 0x0000000012127229 */ /* 0x001fd40000000018 */
[----:B------:R-:W0:Y:S02]  /*0220*/  F2F.F32.F64 R19, R18 ;  /* 0x0000001200137310 */ /* 0x000e240000301000 */
[----:B0-----:R0:W-:Y:S04]  /*0230*/  STG.E desc[UR4][R14.64], R19 ;  /* 0x000000130e007986 */ /* 0x0011e8000c101904 */
[----:B------:R-:W2:Y:S04]  /*0240*/  LDG.E R10, desc[UR4][R4.64+0x4] ;  /* 0x00000404040a7981 */ /* 0x000ea8000c1e1900 */
[----:B------:R-:W3:Y:S04]  /*0250*/  LDG.E R26, desc[UR4][R8.64] ;  /* 0x00000004081a7981 */ /* 0x000ee8000c1e1900 */
[----:B------:R-:W4:Y:S01]  /*0260*/  LDG.E R22, desc[UR4][R12.64+0x4] ;  /* 0x000004040c167981 */ /* 0x000f22000c1e1900 */
[----:B------:R-:W-:Y:S01]  /*0270*/  LOP3.LUT P0, RZ, R17, R0, RZ, 0xfc, !PT ;  /* 0x0000000011ff7212 */ /* 0x000fe2000780fcff */
[----:B--2---:R-:W1:Y:S08]  /*0280*/  F2F.F64.F32 R20, R10 ;  /* 0x0000000a00147310 */ /* 0x004e700000201800 */
[----:B---3--:R-:W2:Y:S08]  /*0290*/  F2F.F64.F32 R24, R26 ;  /* 0x0000001a00187310 */ /* 0x008eb00000201800 */
[----:B----4-:R-:W3:Y:S01]  /*02a0*/  F2F.F64.F32 R22, R22 ;  /* 0x0000001600167310 */ /* 0x010ee20000201800 */
[----:B-1----:R-:W-:-:S02]  /*02b0*/  DMUL R20, R20, UR6 ;  /* 0x0000000614147c28 */ /* 0x002fc40008000000 */
[----:B--2---:R-:W-:-:S08]  /*02c0*/  DMUL R24, R24, UR6 ;  /* 0x0000000618187c28 */ /* 0x004fd00008000000 */
[----:B---3--:R-:W-:-:S10]  /*02d0*/  DFMA R20, R20, R22, R24 ;  /* 0x000000161414722b */ /* 0x008fd40000000018 */
[----:B------:R-:W1:Y:S02]  /*02e0*/  F2F.F32.F64 R21, R20 ;  /* 0x0000001400157310 */ /* 0x000e640000301000 */
[----:B-1----:R0:W-:Y:S01]  /*02f0*/  STG.E desc[UR4][R8.64], R21 ;  /* 0x0000001508007986 */ /* 0x0021e2000c101904 */
[----:B------:R-:W-:Y:S06]  /*0300*/  BAR.SYNC.DEFER_BLOCKING 0x0 ;  /* 0x0000000000007b1d */ /* 0x000fec0000010000 */
[----:B------:R-:W-:Y:S05]  /*0310*/  @P0 EXIT ;  /* 0x000000000000094d */ /* 0x000fea0003800000 */
[C---:B------:R-:W-:Y:S01]  /*0320*/  IMAD.WIDE.U32 R6, R11.reuse, 0x4, R6 ;  /* 0x000000040b067825 */ /* 0x040fe200078e0006 */
[----:B------:R-:W2:Y:S04]  /*0330*/  LDG.E R0, desc[UR4][R4.64+0x4] ;  /* 0x0000040404007981 */ /* 0x000ea8000c1e1900 */
[----:B0-----:R-:W3:Y:S01]  /*0340*/  LDG.E R14, desc[UR4][R6.64+0x4] ;  /* 0x00000404060e7981 */ /* 0x001ee2000c1e1900 */
[----:B------:R-:W-:-:S05]  /*0350*/  IMAD.WIDE.U32 R10, R11, 0x4, R2 ;  /* 0x000000040b0a7825 */ /* 0x000fca00078e0002 */
[----:B------:R-:W4:Y:S01]  /*0360*/  LDG.E R15, desc[UR4][R10.64+0x4] ;  /* 0x000004040a0f7981 */ /* 0x000f22000c1e1900 */
[----:B---3--:R-:W0:Y:S08]  /*0370*/  F2F.F64.F32 R8, R14 ;  /* 0x0000000e00087310 */ /* 0x008e300000201800 */
[----:B--2---:R-:W1:Y:S01]  /*0380*/  F2F.F64.F32 R2, R0 ;  /* 0x0000000000027310 */ /* 0x004e620000201800 */
[----:B0-----:R-:W-:-:S07]  /*0390*/  DMUL R8, R8, UR6 ;  /* 0x0000000608087c28 */ /* 0x001fce0008000000 */
[----:B----4-:R-:W0:Y:S01]  /*03a0*/  F2F.F64.F32 R12, R15 ;  /* 0x0000000f000c7310 */ /* 0x010e220000201800 */
[----:B-1----:R-:W-:-:S08]  /*03b0*/  DFMA R2, R2, UR6, R8 ;  /* 0x0000000602027c2b */ /* 0x002fd00008000008 */
[----:B0-----:R-:W-:-:S10]  /*03c0*/  DADD R2, R2, R12 ;  /* 0x0000000002027229 */ /* 0x001fd4000000000c */
[----:B------:R-:W0:Y:S02]  /*03d0*/  F2F.F32.F64 R3, R2 ;  /* 0x0000000200037310 */ /* 0x000e240000301000 */
[----:B0-----:R-:W-:Y:S04]  /*03e0*/  STG.E desc[UR4][R10.64+0x4], R3 ;  /* 0x000004030a007986 */ /* 0x001fe8000c101904 */
[----:B------:R-:W2:Y:S04]  /*03f0*/  LDG.E R16, desc[UR4][R6.64+0x4] ;  /* 0x0000040406107981 */ /* 0x000ea8000c1e1900 */
[----:B------:R-:W3:Y:S01]  /*0400*/  LDG.E R4, desc[UR4][R4.64+0x4] ;  /* 0x0000040404047981 */ /* 0x000ee2000c1e1900 */
[----:B--2---:R-:W0:Y:S08]  /*0410*/  F2F.F64.F32 R12, R16 ;  /* 0x00000010000c7310 */ /* 0x004e300000201800 */
[----:B---3--:R-:W1:Y:S01]  /*0420*/  F2F.F64.F32 R8, R4 ;  /* 0x0000000400087310 */ /* 0x008e620000201800 */
[----:B0-----:R-:W-:-:S08]  /*0430*/  DMUL R12, R12, UR6 ;  /* 0x000000060c0c7c28 */ /* 0x001fd00008000000 */
[----:B-1----:R-:W-:-:S10]  /*0440*/  DFMA R8, R8, UR6, R12 ;  /* 0x0000000608087c2b */ /* 0x002fd4000800000c */
[----:B------:R-:W0:Y:S02]  /*0450*/  F2F.F32.F64 R9, R8 ;  /* 0x0000000800097310 */ /* 0x000e240000301000 */
[----:B0-----:R-:W-:Y:S01]  /*0460*/  STG.E desc[UR4][R6.64+0x4], R9 ;  /* 0x0000040906007986 */ /* 0x001fe2000c101904 */
[----:B------:R-:W-:Y:S05]  /*0470*/  EXIT ;  /* 0x000000000000794d */ /* 0x000fea0003800000 */
.L_x_0:
[----:B------:R-:W-:-:S00]  /*0480*/  BRA `(.L_x_0) ;  /* 0xfffffffc00fc7947 */ /* 0x000fc0000383ffff */
[----:B------:R-:W-:-:S00]  /*0490*/  NOP ;  /* 0x0000000000007918 */ /* 0x000fc00000000000 */
        /* <DEDUP_REMOVED lines=14> */
.L_x_1:


//--------------------- .nv.shared.reserved.0     --------------------------
	.section	.nv.shared.reserved.0,"aw",@nobits
	.weak		__nv_reservedSMEM_offset_0_alias
	.size		__nv_reservedSMEM_offset_0_alias, 0, 64
	.other		__nv_reservedSMEM_offset_0_alias,@"STO_CUDA_RESERVED_SHARED STV_DEFAULT"
__nv_reservedSMEM_offset_0_alias:
	.zero		0
	.zero		64


//--------------------- .nv.constant0.backprop2   --------------------------
	.section	.nv.constant0.backprop2,"a",@progbits
	.sectionflags	@""
	.align	4
.nv.constant0.backprop2:
	.zero		944


//--------------------- SYMBOLS --------------------------

	.type		.nv.reservedSmem.offset0,@object
	.size		.nv.reservedSmem.offset0,0x4
